	.headerflags	@"EF_CUDA_TEXMODE_UNIFIED EF_CUDA_64BIT_ADDRESS EF_CUDA_ACCELERATORS EF_CUDA_SM90 EF_CUDA_VIRTUAL_SM(EF_CUDA_SM90)"
	.elftype	@"ET_EXEC"


//--------------------- .nv.info                  --------------------------
	.section	.nv.info,"",@"SHT_CUDA_INFO"
	.align	4


	//----- nvinfo : EIATTR_REGCOUNT
	.align		4
        /*0000*/ 	.byte	0x04, 0x2f
        /*0002*/ 	.short	(.L_3 - .L_2)
	.align		4
.L_2:
        /*0004*/ 	.word	index@(triton_poi_fused__native_batch_norm_legit_no_training_add_relu_25)
        /*0008*/ 	.word	0x00000014


	//----- nvinfo : EIATTR_MIN_STACK_SIZE
	.align		4
.L_3:
        /*000c*/ 	.byte	0x04, 0x12
        /*000e*/ 	.short	(.L_5 - .L_4)
	.align		4
.L_4:
        /*0010*/ 	.word	index@(triton_poi_fused__native_batch_norm_legit_no_training_add_relu_25)
        /*0014*/ 	.word	0x00000000


	//----- nvinfo : EIATTR_FRAME_SIZE
	.align		4
.L_5:
        /*0018*/ 	.byte	0x04, 0x11
        /*001a*/ 	.short	(.L_7 - .L_6)
	.align		4
.L_6:
        /*001c*/ 	.word	index@(triton_poi_fused__native_batch_norm_legit_no_training_add_relu_25)
        /*0020*/ 	.word	0x00000000


	//----- nvinfo : EIATTR_MIN_STACK_SIZE
	.align		4
.L_7:
        /*0024*/ 	.byte	0x04, 0x12
        /*0026*/ 	.short	(.L_9 - .L_8)
	.align		4
.L_8:
        /*0028*/ 	.word	index@(triton_poi_fused__native_batch_norm_legit_no_training_add_relu_25)
        /*002c*/ 	.word	0x00000000
.L_9:


//--------------------- .nv.info.triton_poi_fused__native_batch_norm_legit_no_training_add_relu_25 --------------------------
	.section	.nv.info.triton_poi_fused__native_batch_norm_legit_no_training_add_relu_25,"",@"SHT_CUDA_INFO"
	.sectionflags	@""
	.align	4


	//----- nvinfo : EIATTR_CUDA_API_VERSION
	.align		4
        /*0000*/ 	.byte	0x04, 0x37
        /*0002*/ 	.short	(.L_11 - .L_10)
.L_10:
        /*0004*/ 	.word	0x0000007c


	//----- nvinfo : EIATTR_KPARAM_INFO
	.align		4
.L_11:
        /*0008*/ 	.byte	0x04, 0x17
        /*000a*/ 	.short	(.L_13 - .L_12)
.L_12:
        /*000c*/ 	.word	0x00000000
        /*0010*/ 	.short	0x0007
        /*0012*/ 	.short	0x0038
        /*0014*/ 	.byte	0x00, 0xf0, 0x11, 0x00


	//----- nvinfo : EIATTR_KPARAM_INFO
	.align		4
.L_13:
        /*0018*/ 	.byte	0x04, 0x17
        /*001a*/ 	.short	(.L_15 - .L_14)
.L_14:
        /*001c*/ 	.word	0x00000000
        /*0020*/ 	.short	0x0006
        /*0022*/ 	.short	0x0030
        /*0024*/ 	.byte	0x00, 0xf4, 0x21, 0x00


	//----- nvinfo : EIATTR_KPARAM_INFO
	.align		4
.L_15:
        /*0028*/ 	.byte	0x04, 0x17
        /*002a*/ 	.short	(.L_17 - .L_16)
.L_16:
        /*002c*/ 	.word	0x00000000
        /*0030*/ 	.short	0x0005
        /*0032*/ 	.short	0x0028
        /*0034*/ 	.byte	0x00, 0xf4, 0x21, 0x00


	//----- nvinfo : EIATTR_KPARAM_INFO
	.align		4
.L_17:
        /*0038*/ 	.byte	0x04, 0x17
        /*003a*/ 	.short	(.L_19 - .L_18)
.L_18:
        /*003c*/ 	.word	0x00000000
        /*0040*/ 	.short	0x0004
        /*0042*/ 	.short	0x0020
        /*0044*/ 	.byte	0x00, 0xf4, 0x21, 0x00


	//----- nvinfo : EIATTR_KPARAM_INFO
	.align		4
.L_19:
        /*0048*/ 	.byte	0x04, 0x17
        /*004a*/ 	.short	(.L_21 - .L_20)
.L_20:
        /*004c*/ 	.word	0x00000000
        /*0050*/ 	.short	0x0003
        /*0052*/ 	.short	0x0018
        /*0054*/ 	.byte	0x00, 0xf4, 0x21, 0x00


	//----- nvinfo : EIATTR_KPARAM_INFO
	.align		4
.L_21:
        /*0058*/ 	.byte	0x04, 0x17
        /*005a*/ 	.short	(.L_23 - .L_22)
.L_22:
        /*005c*/ 	.word	0x00000000
        /*0060*/ 	.short	0x0002
        /*0062*/ 	.short	0x0010
        /*0064*/ 	.byte	0x00, 0xf4, 0x21, 0x00


	//----- nvinfo : EIATTR_KPARAM_INFO
	.align		4
.L_23:
        /*0068*/ 	.byte	0x04, 0x17
        /*006a*/ 	.short	(.L_25 - .L_24)
.L_24:
        /*006c*/ 	.word	0x00000000
        /*0070*/ 	.short	0x0001
        /*0072*/ 	.short	0x0008
        /*0074*/ 	.byte	0x00, 0xf4, 0x21, 0x00


	//----- nvinfo : EIATTR_KPARAM_INFO
	.align		4
.L_25:
        /*0078*/ 	.byte	0x04, 0x17
        /*007a*/ 	.short	(.L_27 - .L_26)
.L_26:
        /*007c*/ 	.word	0x00000000
        /*0080*/ 	.short	0x0000
        /*0082*/ 	.short	0x0000
        /*0084*/ 	.byte	0x00, 0xf4, 0x21, 0x00


	//----- nvinfo : EIATTR_SPARSE_MMA_MASK
	.align		4
.L_27:
        /*0088*/ 	.byte	0x03, 0x50
        /*008a*/ 	.short	0x0000


	//----- nvinfo : EIATTR_MAXREG_COUNT
	.align		4
        /*008c*/ 	.byte	0x03, 0x1b
        /*008e*/ 	.short	0x00ff


	//----- nvinfo : EIATTR_EXIT_INSTR_OFFSETS
	.align		4
        /*0090*/ 	.byte	0x04, 0x1c
        /*0092*/ 	.short	(.L_29 - .L_28)


	//   ....[0]....
.L_28:
        /*0094*/ 	.word	0x00000420


	//----- nvinfo : EIATTR_REQNTID
	.align		4
.L_29:
        /*0098*/ 	.byte	0x04, 0x10
        /*009a*/ 	.short	(.L_31 - .L_30)
.L_30:
        /*009c*/ 	.word	0x00000100
        /*00a0*/ 	.word	0x00000001
        /*00a4*/ 	.word	0x00000001


	//----- nvinfo : EIATTR_CBANK_PARAM_SIZE
	.align		4
.L_31:
        /*00a8*/ 	.byte	0x03, 0x19
        /*00aa*/ 	.short	0x003c


	//----- nvinfo : EIATTR_PARAM_CBANK
	.align		4
        /*00ac*/ 	.byte	0x04, 0x0a
        /*00ae*/ 	.short	(.L_33 - .L_32)
	.align		4
.L_32:
        /*00b0*/ 	.word	index@(.nv.constant0.triton_poi_fused__native_batch_norm_legit_no_training_add_relu_25)
        /*00b4*/ 	.short	0x0210
        /*00b6*/ 	.short	0x003c


	//----- nvinfo : EIATTR_SW_WAR
	.align		4
.L_33:
        /*00b8*/ 	.byte	0x04, 0x36
        /*00ba*/ 	.short	(.L_35 - .L_34)
.L_34:
        /*00bc*/ 	.word	0x00000008
.L_35:


//--------------------- .nv.callgraph             --------------------------
	.section	.nv.callgraph,"",@"SHT_CUDA_CALLGRAPH"
	.align	4
	.sectionentsize	8
	.align		4
        /*0000*/ 	.word	0x00000000
	.align		4
        /*0004*/ 	.word	0xffffffff
	.align		4
        /*0008*/ 	.word	0x00000000
	.align		4
        /*000c*/ 	.word	0xfffffffe
	.align		4
        /*0010*/ 	.word	0x00000000
	.align		4
        /*0014*/ 	.word	0xfffffffd
	.align		4
        /*0018*/ 	.word	0x00000000
	.align		4
        /*001c*/ 	.word	0xfffffffc


//--------------------- .nv.constant4             --------------------------
	.section	.nv.constant4,"a",@progbits
	.align	8
	.align		8
.nv.constant4:
        /*0000*/ 	.dword	_$_str
	.align		8
        /*0008*/ 	.dword	_$_str_$_2


//--------------------- .text.triton_poi_fused__native_batch_norm_legit_no_training_add_relu_25 --------------------------
	.section	.text.triton_poi_fused__native_batch_norm_legit_no_training_add_relu_25,"ax",@progbits
	.align	128
        .global         triton_poi_fused__native_batch_norm_legit_no_training_add_relu_25
        .type           triton_poi_fused__native_batch_norm_legit_no_training_add_relu_25,@function
        .size           triton_poi_fused__native_batch_norm_legit_no_training_add_relu_25,(.L_x_1 - triton_poi_fused__native_batch_norm_legit_no_training_add_relu_25)
        .other          triton_poi_fused__native_batch_norm_legit_no_training_add_relu_25,@"STO_CUDA_ENTRY STV_DEFAULT"
triton_poi_fused__native_batch_norm_legit_no_training_add_relu_25:
.text.triton_poi_fused__native_batch_norm_legit_no_training_add_relu_25:
[----:B------:R-:W-:Y:S01]  /*0000*/  LDC R1, c[0x0][0x28] ;  /* 0x00000a00ff017b82 */ /* 0x000fe20000000800 */
[----:B------:R-:W1:Y:S07]  /*0010*/  S2R R0, SR_TID.X ;  /* 0x0000000000007919 */ /* 0x000e6e0000002100 */
[----:B------:R-:W2:Y:S01]  /*0020*/  LDC.64 R2, c[0x0][0x220] ;  /* 0x00008800ff027b82 */ /* 0x000ea20000000a00 */
[----:B------:R-:W-:Y:S01]  /*0030*/  ULDC.64 UR4, c[0x0][0x208] ;  /* 0x0000820000047ab9 */ /* 0x000fe20000000a00 */
[----:B------:R-:W3:Y:S06]  /*0040*/  S2R R7, SR_CTAID.X ;  /* 0x0000000000077919 */ /* 0x000eec0000002500 */
[----:B------:R-:W4:Y:S08]  /*0050*/  LDC.64 R8, c[0x0][0x228] ;  /* 0x00008a00ff087b82 */ /* 0x000f300000000a00 */
[----:B------:R-:W5:Y:S08]  /*0060*/  LDC.64 R10, c[0x0][0x230] ;  /* 0x00008c00ff0a7b82 */ /* 0x000f700000000a00 */
[----:B------:R-:W4:Y:S01]  /*0070*/  LDC.64 R12, c[0x0][0x238] ;  /* 0x00008e00ff0c7b82 */ /* 0x000f220000000a00 */
[----:B-1----:R-:W-:-:S02]  /*0080*/  SHF.L.U32 R0, R0, 0x1, RZ ;  /* 0x0000000100007819 */ /* 0x002fc400000006ff */
[----:B---3--:R-:W-:Y:S02]  /*0090*/  SHF.R.S32.HI R5, RZ, 0x16, R7 ;  /* 0x00000016ff057819 */ /* 0x008fe40000011407 */
[----:B------:R-:W-:Y:S02]  /*00a0*/  LOP3.LUT R0, R0, 0x1fe, RZ, 0xc0, !PT ;  /* 0x000001fe00007812 */ /* 0x000fe400078ec0ff */
[----:B------:R-:W-:Y:S02]  /*00b0*/  SGXT R5, R5, 0x1 ;  /* 0x000000010505781a */ /* 0x000fe40000000200 */
[----:B------:R-:W-:Y:S02]  /*00c0*/  LEA R0, R7, R0, 0x9 ;  /* 0x0000000007007211 */ /* 0x000fe400078e48ff */
[----:B------:R-:W1:Y:S02]  /*00d0*/  LDC.64 R6, c[0x0][0x218] ;  /* 0x00008600ff067b82 */ /* 0x000e640000000a00 */
[----:B------:R-:W-:-:S04]  /*00e0*/  LEA.HI R5, R5, R0, RZ, 0xb ;  /* 0x0000000005057211 */ /* 0x000fc800078f58ff */
[----:B------:R-:W-:-:S04]  /*00f0*/  LOP3.LUT R5, R5, 0xfffff800, RZ, 0xc0, !PT ;  /* 0xfffff80005057812 */ /* 0x000fc800078ec0ff */
[----:B------:R-:W-:Y:S02]  /*0100*/  IADD3 R15, R0, -R5, RZ ;  /* 0x80000005000f7210 */ /* 0x000fe40007ffe0ff */
[----:B------:R-:W3:Y:S03]  /*0110*/  LDC.64 R4, c[0x0][0x210] ;  /* 0x00008400ff047b82 */ /* 0x000ee60000000a00 */
[----:B--2---:R-:W-:-:S06]  /*0120*/  IMAD.WIDE R2, R15, 0x4, R2 ;  /* 0x000000040f027825 */ /* 0x004fcc00078e0202 */
[----:B------:R-:W2:Y:S01]  /*0130*/  LDG.E.EL.64 R2, desc[UR4][R2.64] ;  /* 0x0000000402027981 */ /* 0x000ea2000c2e1b00 */
[----:B-1----:R-:W-:-:S04]  /*0140*/  IMAD.WIDE R6, R15, 0x4, R6 ;  /* 0x000000040f067825 */ /* 0x002fc800078e0206 */
[C---:B----4-:R-:W-:Y:S02]  /*0150*/  IMAD.WIDE R8, R15.reuse, 0x4, R8 ;  /* 0x000000040f087825 */ /* 0x050fe400078e0208 */
[----:B------:R-:W4:Y:S02]  /*0160*/  LDG.E.EL.64 R6, desc[UR4][R6.64] ;  /* 0x0000000406067981 */ /* 0x000f24000c2e1b00 */
[----:B-----5:R-:W-:Y:S02]  /*0170*/  IMAD.WIDE R10, R15, 0x4, R10 ;  /* 0x000000040f0a7825 */ /* 0x020fe400078e020a */
[----:B------:R-:W5:Y:S02]  /*0180*/  LDG.E.EL.64 R8, desc[UR4][R8.64] ;  /* 0x0000000408087981 */ /* 0x000f64000c2e1b00 */
[C---:B---3--:R-:W-:Y:S02]  /*0190*/  IMAD.WIDE R4, R0.reuse, 0x4, R4 ;  /* 0x0000000400047825 */ /* 0x048fe400078e0204 */
[----:B------:R-:W5:Y:S04]  /*01a0*/  LDG.E.EL.64 R10, desc[UR4][R10.64] ;  /* 0x000000040a0a7981 */ /* 0x000f68000c2e1b00 */
[----:B------:R-:W4:Y:S01]  /*01b0*/  LDG.E.64 R4, desc[UR4][R4.64] ;  /* 0x0000000404047981 */ /* 0x000f22000c1e1b00 */
[----:B0-----:R-:W-:-:S06]  /*01c0*/  IMAD.WIDE R12, R0, 0x4, R12 ;  /* 0x00000004000c7825 */ /* 0x001fcc00078e020c */
[----:B------:R-:W3:Y:S01]  /*01d0*/  LDG.E.64 R12, desc[UR4][R12.64] ;  /* 0x000000040c0c7981 */ /* 0x000ee2000c1e1b00 */
[----:B------:R-:W-:Y:S01]  /*01e0*/  HFMA2.MMA R16, -RZ, RZ, 1.625, 0 ;  /* 0x3e800000ff107435 */ /* 0x000fe200000001ff */
[----:B--2---:R-:W-:Y:S01]  /*01f0*/  FADD R2, R2, 9.9999997473787516356e-06 ;  /* 0x3727c5ac02027421 */ /* 0x004fe20000000000 */
[----:B------:R-:W-:-:S03]  /*0200*/  FADD R3, R3, 9.9999997473787516356e-06 ;  /* 0x3727c5ac03037421 */ /* 0x000fc60000000000 */
[----:B------:R-:W0:Y:S08]  /*0210*/  MUFU.SQRT R14, R2 ;  /* 0x00000002000e7308 */ /* 0x000e300000002000 */
[----:B------:R1:W2:Y:S01]  /*0220*/  MUFU.SQRT R15, R3 ;  /* 0x00000003000f7308 */ /* 0x0002a20000002000 */
[C---:B0-----:R-:W-:Y:S02]  /*0230*/  FSETP.GT.AND P0, PT, R14.reuse, 8.50705917302346158658e+37, PT ;  /* 0x7e8000000e00780b */ /* 0x041fe40003f04000 */
[----:B------:R-:W-:Y:S01]  /*0240*/  FSETP.GEU.AND P2, PT, R14, 1.175494350822287508e-38, PT ;  /* 0x008000000e00780b */ /* 0x000fe20003f4e000 */
[----:B-1----:R-:W0:Y:S01]  /*0250*/  LDC.64 R2, c[0x0][0x240] ;  /* 0x00009000ff027b82 */ /* 0x002e220000000a00 */
[----:B--2---:R-:W-:-:S02]  /*0260*/  FSETP.GT.AND P1, PT, R15, 8.50705917302346158658e+37, PT ;  /* 0x7e8000000f00780b */ /* 0x004fc40003f24000 */
[----:B------:R-:W-:-:S07]  /*0270*/  FSETP.GEU.AND P3, PT, R15, 1.175494350822287508e-38, PT ;  /* 0x008000000f00780b */ /* 0x000fce0003f6e000 */
[----:B------:R-:W-:-:S04]  /*0280*/  @P0 FMUL R14, R14, 0.25 ;  /* 0x3e8000000e0e0820 */ /* 0x000fc80000400000 */
[----:B------:R-:W-:Y:S01]  /*0290*/  @!P2 FMUL R14, R14, 16777216 ;  /* 0x4b8000000e0ea820 */ /* 0x000fe20000400000 */
[----:B------:R-:W-:-:S04]  /*02a0*/  @P1 FMUL R15, R15, 0.25 ;  /* 0x3e8000000f0f1820 */ /* 0x000fc80000400000 */
[----:B------:R-:W-:Y:S01]  /*02b0*/  @!P3 FMUL R15, R15, 16777216 ;  /* 0x4b8000000f0fb820 */ /* 0x000fe20000400000 */
[----:B------:R-:W1:Y:S01]  /*02c0*/  MUFU.RCP R14, R14 ;  /* 0x0000000e000e7308 */ /* 0x000e620000001000 */
[----:B------:R-:W-:-:S07]  /*02d0*/  FSEL R17, R16, 1, P0 ;  /* 0x3f80000010117808 */ /* 0x000fce0000000000 */
[----:B------:R-:W2:Y:S01]  /*02e0*/  MUFU.RCP R15, R15 ;  /* 0x0000000f000f7308 */ /* 0x000ea20000001000 */
[----:B------:R-:W-:Y:S01]  /*02f0*/  FSEL R16, R16, 1, P1 ;  /* 0x3f80000010107808 */ /* 0x000fe20000800000 */
[----:B------:R-:W-:Y:S01]  /*0300*/  @!P2 FMUL R17, R17, 16777216 ;  /* 0x4b8000001111a820 */ /* 0x000fe20000400000 */
[----:B----4-:R-:W-:-:S03]  /*0310*/  FADD R4, R4, -R6 ;  /* 0x8000000604047221 */ /* 0x010fc60000000000 */
[----:B------:R-:W-:Y:S01]  /*0320*/  @!P3 FMUL R16, R16, 16777216 ;  /* 0x4b8000001010b820 */ /* 0x000fe20000400000 */
[----:B-1----:R-:W-:Y:S01]  /*0330*/  FMUL R17, R14, R17 ;  /* 0x000000110e117220 */ /* 0x002fe20000400000 */
[----:B------:R-:W-:-:S03]  /*0340*/  FADD R5, R5, -R7 ;  /* 0x8000000705057221 */ /* 0x000fc60000000000 */
[----:B------:R-:W-:Y:S01]  /*0350*/  FMUL R17, R4, R17 ;  /* 0x0000001104117220 */ /* 0x000fe20000400000 */
[----:B--2---:R-:W-:-:S03]  /*0360*/  FMUL R16, R15, R16 ;  /* 0x000000100f107220 */ /* 0x004fc60000400000 */
[----:B-----5:R-:W-:Y:S01]  /*0370*/  FFMA R17, R8, R17, R10 ;  /* 0x0000001108117223 */ /* 0x020fe2000000000a */
[----:B------:R-:W-:-:S04]  /*0380*/  FMUL R16, R5, R16 ;  /* 0x0000001005107220 */ /* 0x000fc80000400000 */
[----:B------:R-:W-:Y:S01]  /*0390*/  FFMA R16, R9, R16, R11 ;  /* 0x0000001009107223 */ /* 0x000fe2000000000b */
[----:B---3--:R-:W-:Y:S01]  /*03a0*/  FSETP.GEU.AND P0, PT, R17, -R12, PT ;  /* 0x8000000c1100720b */ /* 0x008fe20003f0e000 */
[----:B------:R-:W-:Y:S02]  /*03b0*/  FADD R12, R12, R17 ;  /* 0x000000110c0c7221 */ /* 0x000fe40000000000 */
[----:B------:R-:W-:Y:S01]  /*03c0*/  FADD R4, R13, R16 ;  /* 0x000000100d047221 */ /* 0x000fe20000000000 */
[----:B------:R-:W-:Y:S01]  /*03d0*/  FSETP.GEU.AND P1, PT, R16, -R13, PT ;  /* 0x8000000d1000720b */ /* 0x000fe20003f2e000 */
[----:B0-----:R-:W-:Y:S01]  /*03e0*/  IMAD.WIDE R2, R0, 0x4, R2 ;  /* 0x0000000400027825 */ /* 0x001fe200078e0202 */
[----:B------:R-:W-:Y:S02]  /*03f0*/  FSEL R12, R12, RZ, P0 ;  /* 0x000000ff0c0c7208 */ /* 0x000fe40000000000 */
[----:B------:R-:W-:-:S05]  /*0400*/  FSEL R13, R4, RZ, P1 ;  /* 0x000000ff040d7208 */ /* 0x000fca0000800000 */
[----:B------:R-:W-:Y:S01]  /*0410*/  STG.E.64 desc[UR4][R2.64], R12 ;  /* 0x0000000c02007986 */ /* 0x000fe2000c101b04 */
[----:B------:R-:W-:Y:S05]  /*0420*/  EXIT ;  /* 0x000000000000794d */ /* 0x000fea0003800000 */
.L_x_0:
[----:B------:R-:W-:-:S00]  /*0430*/  BRA `(.L_x_0) ;  /* 0xfffffffc00fc7947 */ /* 0x000fc0000383ffff */
[----:B------:R-:W-:-:S00]  /*0440*/  NOP ;  /* 0x0000000000007918 */ /* 0x000fc00000000000 */
        /* <DEDUP_REMOVED lines=11> */
.L_x_1:


//--------------------- .nv.global.init           --------------------------
	.section	.nv.global.init,"aw",@progbits
.nv.global.init:
	.type		_$_str,@object
	.size		_$_str,(_$_str_$_2 - _$_str)
_$_str:
        /*0000*/ 	.byte	0x5f, 0x5f, 0x43, 0x55, 0x44, 0x41, 0x5f, 0x46, 0x54, 0x5a, 0x00
	.type		_$_str_$_2,@object
	.size		_$_str_$_2,(.L_1 - _$_str_$_2)
_$_str_$_2:
        /*000b*/ 	.byte	0x5f, 0x5f, 0x43, 0x55, 0x44, 0x41, 0x5f, 0x50, 0x52, 0x45, 0x43, 0x5f, 0x53, 0x51, 0x52, 0x54
        /*001b*/ 	.byte	0x00
.L_1:


//--------------------- .nv.constant0.triton_poi_fused__native_batch_norm_legit_no_training_add_relu_25 --------------------------
	.section	.nv.constant0.triton_poi_fused__native_batch_norm_legit_no_training_add_relu_25,"a",@progbits
	.sectionflags	@""
	.align	4
.nv.constant0.triton_poi_fused__native_batch_norm_legit_no_training_add_relu_25:
	.zero		588
